//
// Generated by NVIDIA NVVM Compiler
//
// Compiler Build ID: CL-36424714
// Cuda compilation tools, release 13.0, V13.0.88
// Based on NVVM 20.0.0
//

.version 9.0
.target sm_100
.address_size 64

	// .globl	_Z6reducePfS_i
.func  (.param .b64 func_retval0) __internal_accurate_pow
(
	.param .b64 __internal_accurate_pow_param_0
)
;
.extern .shared .align 16 .b8 sdata[];

.visible .entry _Z6reducePfS_i(
	.param .u64 .ptr .align 1 _Z6reducePfS_i_param_0,
	.param .u64 .ptr .align 1 _Z6reducePfS_i_param_1,
	.param .u32 _Z6reducePfS_i_param_2
)
{
	.reg .pred 	%p<12>;
	.reg .b32 	%r<30>;
	.reg .b32 	%f<27>;
	.reg .b64 	%rd<12>;
	.reg .b64 	%fd<9>;

	ld.param.u64 	%rd1, [_Z6reducePfS_i_param_0];
	ld.param.u64 	%rd2, [_Z6reducePfS_i_param_1];
	ld.param.u32 	%r9, [_Z6reducePfS_i_param_2];
	mov.u32 	%r1, %tid.x;
	mov.u32 	%r2, %ctaid.x;
	mov.u32 	%r3, %ntid.x;
	setp.gt.u32 	%p1, %r1, %r9;
	@%p1 bra 	$L__BB0_8;
	cvta.to.global.u64 	%rd3, %rd1;
	cvt.rn.f32.u32 	%f1, %r3;
	mov.b32 	%r10, %f1;
	add.s32 	%r11, %r10, -1060439283;
	and.b32  	%r12, %r11, -8388608;
	sub.s32 	%r13, %r10, %r12;
	mov.b32 	%f2, %r13;
	cvt.rn.f32.s32 	%f3, %r12;
	fma.rn.f32 	%f4, %f3, 0f34000000, 0f00000000;
	add.f32 	%f5, %f2, 0fBF800000;
	fma.rn.f32 	%f6, %f5, 0f3DC6B27F, 0fBE2C7F30;
	fma.rn.f32 	%f7, %f6, %f5, 0f3E2FCF2A;
	fma.rn.f32 	%f8, %f7, %f5, 0fBE374E43;
	fma.rn.f32 	%f9, %f8, %f5, 0f3E520BF4;
	fma.rn.f32 	%f10, %f9, %f5, 0fBE763C8B;
	fma.rn.f32 	%f11, %f10, %f5, 0f3E93BF99;
	fma.rn.f32 	%f12, %f11, %f5, 0fBEB8AA49;
	fma.rn.f32 	%f13, %f12, %f5, 0f3EF6384A;
	fma.rn.f32 	%f14, %f13, %f5, 0fBF38AA3B;
	mul.f32 	%f15, %f5, %f14;
	mul.f32 	%f16, %f5, %f15;
	fma.rn.f32 	%f17, %f5, 0f3FB8AA3B, %f16;
	add.f32 	%f18, %f4, %f17;
	setp.gt.u32 	%p2, %r10, 2139095039;
	fma.rn.f32 	%f19, %f1, 0f7F800000, 0f7F800000;
	selp.f32 	%f20, %f19, %f18, %p2;
	cvt.rpi.f32.f32 	%f21, %f20;
	cvt.rzi.s32.f32 	%r14, %f21;
	cvt.rn.f64.s32 	%fd1, %r14;
	mov.f64 	%fd2, 0d4000000000000000;
	{
	.reg .b32 %temp; 
	mov.b64 	{%temp, %r15}, %fd2;
	}
	{
	.reg .b32 %temp; 
	mov.b64 	{%temp, %r16}, %fd1;
	}
	shr.u32 	%r17, %r16, 20;
	and.b32  	%r18, %r17, 2047;
	add.s32 	%r19, %r18, -1012;
	mov.b64 	%rd4, %fd1;
	shl.b64 	%rd5, %rd4, %r19;
	setp.eq.s64 	%p3, %rd5, -9223372036854775808;
	{ // callseq 0, 0
	.param .b64 param0;
	st.param.f64 	[param0], %fd1;
	.param .b64 retval0;
	call.uni (retval0), 
	__internal_accurate_pow, 
	(
	param0
	);
	ld.param.f64 	%fd3, [retval0];
	} // callseq 0
	setp.lt.s32 	%p4, %r15, 0;
	neg.f64 	%fd5, %fd3;
	selp.f64 	%fd6, %fd5, %fd3, %p3;
	selp.f64 	%fd7, %fd6, %fd3, %p4;
	setp.eq.s32 	%p5, %r14, 0;
	selp.f64 	%fd8, 0d3FF0000000000000, %fd7, %p5;
	cvt.rzi.s32.f64 	%r4, %fd8;
	mad.lo.s32 	%r20, %r2, %r3, %r1;
	mul.wide.u32 	%rd7, %r20, 4;
	add.s64 	%rd8, %rd3, %rd7;
	ld.global.f32 	%f22, [%rd8];
	shl.b32 	%r21, %r1, 2;
	mov.u32 	%r22, sdata;
	add.s32 	%r5, %r22, %r21;
	st.shared.f32 	[%r5], %f22;
	bar.sync 	0;
	add.s32 	%r23, %r4, 1;
	setp.lt.u32 	%p6, %r23, 3;
	@%p6 bra 	$L__BB0_6;
	shr.u32 	%r24, %r4, 31;
	add.s32 	%r25, %r4, %r24;
	shr.s32 	%r29, %r25, 1;
$L__BB0_3:
	setp.ge.u32 	%p7, %r1, %r29;
	add.s32 	%r26, %r29, %r1;
	setp.ge.u32 	%p8, %r26, %r3;
	or.pred  	%p9, %p7, %p8;
	@%p9 bra 	$L__BB0_5;
	shl.b32 	%r27, %r29, 2;
	add.s32 	%r28, %r5, %r27;
	ld.shared.f32 	%f23, [%r28];
	ld.shared.f32 	%f24, [%r5];
	add.f32 	%f25, %f23, %f24;
	st.shared.f32 	[%r5], %f25;
$L__BB0_5:
	bar.sync 	0;
	shr.u32 	%r8, %r29, 1;
	setp.gt.u32 	%p10, %r29, 1;
	mov.u32 	%r29, %r8;
	@%p10 bra 	$L__BB0_3;
$L__BB0_6:
	setp.ne.s32 	%p11, %r1, 0;
	@%p11 bra 	$L__BB0_8;
	ld.shared.f32 	%f26, [sdata];
	cvta.to.global.u64 	%rd9, %rd2;
	mul.wide.u32 	%rd10, %r2, 4;
	add.s64 	%rd11, %rd9, %rd10;
	st.global.f32 	[%rd11], %f26;
$L__BB0_8:
	ret;

}
.func  (.param .b64 func_retval0) __internal_accurate_pow(
	.param .b64 __internal_accurate_pow_param_0
)
{
	.reg .pred 	%p<8>;
	.reg .b32 	%r<46>;
	.reg .b32 	%f<3>;
	.reg .b64 	%fd<109>;

	ld.param.f64 	%fd10, [__internal_accurate_pow_param_0];
	mov.f64 	%fd11, 0d4000000000000000;
	{
	.reg .b32 %temp; 
	mov.b64 	{%temp, %r8}, %fd11;
	}
	{
	.reg .b32 %temp; 
	mov.b64 	{%r9, %temp}, %fd11;
	}
	shr.u32 	%r10, %r8, 20;
	setp.lt.u32 	%p1, %r8, 1048576;
	mov.f64 	%fd12, 0d4360000000000000;
	{
	.reg .b32 %temp; 
	mov.b64 	{%temp, %r11}, %fd12;
	}
	{
	.reg .b32 %temp; 
	mov.b64 	{%r12, %temp}, %fd12;
	}
	shr.u32 	%r13, %r11, 20;
	add.s32 	%r14, %r13, -54;
	selp.b32 	%r15, %r12, %r9, %p1;
	selp.b32 	%r16, %r11, %r8, %p1;
	selp.b32 	%r1, %r14, %r10, %p1;
	add.s32 	%r45, %r1, -1023;
	and.b32  	%r17, %r16, -2146435073;
	or.b32  	%r18, %r17, 1072693248;
	mov.b64 	%fd107, {%r15, %r18};
	setp.lt.u32 	%p2, %r18, 1073127583;
	@%p2 bra 	$L__BB1_2;
	{
	.reg .b32 %temp; 
	mov.b64 	{%r19, %temp}, %fd107;
	}
	{
	.reg .b32 %temp; 
	mov.b64 	{%temp, %r20}, %fd107;
	}
	add.s32 	%r21, %r20, -1048576;
	mov.b64 	%fd107, {%r19, %r21};
	add.s32 	%r45, %r1, -1022;
$L__BB1_2:
	add.f64 	%fd13, %fd107, 0dBFF0000000000000;
	add.f64 	%fd14, %fd107, 0d3FF0000000000000;
	rcp.approx.ftz.f64 	%fd15, %fd14;
	neg.f64 	%fd16, %fd14;
	fma.rn.f64 	%fd17, %fd16, %fd15, 0d3FF0000000000000;
	fma.rn.f64 	%fd18, %fd17, %fd17, %fd17;
	fma.rn.f64 	%fd19, %fd18, %fd15, %fd15;
	mul.f64 	%fd20, %fd13, %fd19;
	fma.rn.f64 	%fd21, %fd13, %fd19, %fd20;
	mul.f64 	%fd22, %fd21, %fd21;
	fma.rn.f64 	%fd23, %fd22, 0d3EB0F5FF7D2CAFE2, 0d3ED0F5D241AD3B5A;
	fma.rn.f64 	%fd24, %fd23, %fd22, 0d3EF3B20A75488A3F;
	fma.rn.f64 	%fd25, %fd24, %fd22, 0d3F1745CDE4FAECD5;
	fma.rn.f64 	%fd26, %fd25, %fd22, 0d3F3C71C7258A578B;
	fma.rn.f64 	%fd27, %fd26, %fd22, 0d3F6249249242B910;
	fma.rn.f64 	%fd28, %fd27, %fd22, 0d3F89999999999DFB;
	sub.f64 	%fd29, %fd13, %fd21;
	add.f64 	%fd30, %fd29, %fd29;
	neg.f64 	%fd31, %fd21;
	fma.rn.f64 	%fd32, %fd31, %fd13, %fd30;
	mul.f64 	%fd33, %fd19, %fd32;
	fma.rn.f64 	%fd34, %fd22, %fd28, 0d3FB5555555555555;
	mov.f64 	%fd35, 0d3FB5555555555555;
	sub.f64 	%fd36, %fd35, %fd34;
	fma.rn.f64 	%fd37, %fd22, %fd28, %fd36;
	add.f64 	%fd38, %fd37, 0dBC46A4CB00B9E7B0;
	add.f64 	%fd39, %fd34, %fd38;
	sub.f64 	%fd40, %fd34, %fd39;
	add.f64 	%fd41, %fd38, %fd40;
	mul.rn.f64 	%fd42, %fd21, %fd21;
	neg.f64 	%fd43, %fd42;
	fma.rn.f64 	%fd44, %fd21, %fd21, %fd43;
	{
	.reg .b32 %temp; 
	mov.b64 	{%r22, %temp}, %fd33;
	}
	{
	.reg .b32 %temp; 
	mov.b64 	{%temp, %r23}, %fd33;
	}
	add.s32 	%r24, %r23, 1048576;
	mov.b64 	%fd45, {%r22, %r24};
	fma.rn.f64 	%fd46, %fd21, %fd45, %fd44;
	mul.rn.f64 	%fd47, %fd42, %fd21;
	neg.f64 	%fd48, %fd47;
	fma.rn.f64 	%fd49, %fd42, %fd21, %fd48;
	fma.rn.f64 	%fd50, %fd42, %fd33, %fd49;
	fma.rn.f64 	%fd51, %fd46, %fd21, %fd50;
	mul.rn.f64 	%fd52, %fd39, %fd47;
	neg.f64 	%fd53, %fd52;
	fma.rn.f64 	%fd54, %fd39, %fd47, %fd53;
	fma.rn.f64 	%fd55, %fd39, %fd51, %fd54;
	fma.rn.f64 	%fd56, %fd41, %fd47, %fd55;
	add.f64 	%fd57, %fd52, %fd56;
	sub.f64 	%fd58, %fd52, %fd57;
	add.f64 	%fd59, %fd56, %fd58;
	add.f64 	%fd60, %fd21, %fd57;
	sub.f64 	%fd61, %fd21, %fd60;
	add.f64 	%fd62, %fd57, %fd61;
	add.f64 	%fd63, %fd59, %fd62;
	add.f64 	%fd64, %fd33, %fd63;
	add.f64 	%fd65, %fd60, %fd64;
	sub.f64 	%fd66, %fd60, %fd65;
	add.f64 	%fd67, %fd64, %fd66;
	xor.b32  	%r25, %r45, -2147483648;
	mov.b32 	%r26, 1127219200;
	mov.b64 	%fd68, {%r25, %r26};
	mov.b32 	%r27, -2147483648;
	mov.b64 	%fd69, {%r27, %r26};
	sub.f64 	%fd70, %fd68, %fd69;
	fma.rn.f64 	%fd71, %fd70, 0d3FE62E42FEFA39EF, %fd65;
	fma.rn.f64 	%fd72, %fd70, 0dBFE62E42FEFA39EF, %fd71;
	sub.f64 	%fd73, %fd72, %fd65;
	sub.f64 	%fd74, %fd67, %fd73;
	fma.rn.f64 	%fd75, %fd70, 0d3C7ABC9E3B39803F, %fd74;
	add.f64 	%fd76, %fd71, %fd75;
	sub.f64 	%fd77, %fd71, %fd76;
	add.f64 	%fd78, %fd75, %fd77;
	{
	.reg .b32 %temp; 
	mov.b64 	{%temp, %r28}, %fd10;
	}
	{
	.reg .b32 %temp; 
	mov.b64 	{%r29, %temp}, %fd10;
	}
	shl.b32 	%r30, %r28, 1;
	setp.gt.u32 	%p3, %r30, -33554433;
	and.b32  	%r31, %r28, -15728641;
	selp.b32 	%r32, %r31, %r28, %p3;
	mov.b64 	%fd79, {%r29, %r32};
	mul.rn.f64 	%fd80, %fd76, %fd79;
	neg.f64 	%fd81, %fd80;
	fma.rn.f64 	%fd82, %fd76, %fd79, %fd81;
	fma.rn.f64 	%fd83, %fd78, %fd79, %fd82;
	add.f64 	%fd4, %fd80, %fd83;
	sub.f64 	%fd84, %fd80, %fd4;
	add.f64 	%fd5, %fd83, %fd84;
	fma.rn.f64 	%fd85, %fd4, 0d3FF71547652B82FE, 0d4338000000000000;
	{
	.reg .b32 %temp; 
	mov.b64 	{%r5, %temp}, %fd85;
	}
	mov.f64 	%fd86, 0dC338000000000000;
	add.rn.f64 	%fd87, %fd85, %fd86;
	fma.rn.f64 	%fd88, %fd87, 0dBFE62E42FEFA39EF, %fd4;
	fma.rn.f64 	%fd89, %fd87, 0dBC7ABC9E3B39803F, %fd88;
	fma.rn.f64 	%fd90, %fd89, 0d3E5ADE1569CE2BDF, 0d3E928AF3FCA213EA;
	fma.rn.f64 	%fd91, %fd90, %fd89, 0d3EC71DEE62401315;
	fma.rn.f64 	%fd92, %fd91, %fd89, 0d3EFA01997C89EB71;
	fma.rn.f64 	%fd93, %fd92, %fd89, 0d3F2A01A014761F65;
	fma.rn.f64 	%fd94, %fd93, %fd89, 0d3F56C16C1852B7AF;
	fma.rn.f64 	%fd95, %fd94, %fd89, 0d3F81111111122322;
	fma.rn.f64 	%fd96, %fd95, %fd89, 0d3FA55555555502A1;
	fma.rn.f64 	%fd97, %fd96, %fd89, 0d3FC5555555555511;
	fma.rn.f64 	%fd98, %fd97, %fd89, 0d3FE000000000000B;
	fma.rn.f64 	%fd99, %fd98, %fd89, 0d3FF0000000000000;
	fma.rn.f64 	%fd100, %fd99, %fd89, 0d3FF0000000000000;
	{
	.reg .b32 %temp; 
	mov.b64 	{%r6, %temp}, %fd100;
	}
	{
	.reg .b32 %temp; 
	mov.b64 	{%temp, %r7}, %fd100;
	}
	shl.b32 	%r33, %r5, 20;
	add.s32 	%r34, %r33, %r7;
	mov.b64 	%fd108, {%r6, %r34};
	{
	.reg .b32 %temp; 
	mov.b64 	{%temp, %r35}, %fd4;
	}
	mov.b32 	%f2, %r35;
	abs.f32 	%f1, %f2;
	setp.lt.f32 	%p4, %f1, 0f4086232B;
	@%p4 bra 	$L__BB1_5;
	setp.lt.f64 	%p5, %fd4, 0d0000000000000000;
	add.f64 	%fd101, %fd4, 0d7FF0000000000000;
	selp.f64 	%fd108, 0d0000000000000000, %fd101, %p5;
	setp.geu.f32 	%p6, %f1, 0f40874800;
	@%p6 bra 	$L__BB1_5;
	shr.u32 	%r36, %r5, 31;
	add.s32 	%r37, %r5, %r36;
	shr.s32 	%r38, %r37, 1;
	shl.b32 	%r39, %r38, 20;
	add.s32 	%r40, %r7, %r39;
	mov.b64 	%fd102, {%r6, %r40};
	sub.s32 	%r41, %r5, %r38;
	shl.b32 	%r42, %r41, 20;
	add.s32 	%r43, %r42, 1072693248;
	mov.b32 	%r44, 0;
	mov.b64 	%fd103, {%r44, %r43};
	mul.f64 	%fd108, %fd103, %fd102;
$L__BB1_5:
	abs.f64 	%fd104, %fd108;
	setp.eq.f64 	%p7, %fd104, 0d7FF0000000000000;
	fma.rn.f64 	%fd105, %fd108, %fd5, %fd108;
	selp.f64 	%fd106, %fd108, %fd105, %p7;
	st.param.f64 	[func_retval0], %fd106;
	ret;

}


// ===== COMPILED SASS (sm_100) =====

	.target	sm_100

	.elftype	@"ET_EXEC"


//--------------------- .note.nv.tkinfo           --------------------------
	.section	.note.nv.tkinfo,"",@"SHT_NOTE"
	.sectionflags	@"SHF_NOTE_NV_TKINFO"
	.tkinfo
        /*0018*/ 	.word	0x00000002
        /*0030*/ 	.string	""
        /*0030*/ 	.string	"ptxas"
        /*0030*/ 	.string	"Cuda compilation tools, release 13.0, V13.0.88"
        /*0030*/ 	.string	"Build cuda_13.0.r13.0/compiler.36424714_0"
        /*0030*/ 	.string	"-arch sm_100 -m 64 "



//--------------------- .note.nv.cuinfo           --------------------------
	.section	.note.nv.cuinfo,"",@"SHT_NOTE"
	.sectionflags	@"SHF_NOTE_NV_CUINFO"
        /*0018*/ 	.short	0x0002
        /*001a*/ 	.short	0x0064
        /*001c*/ 	.short	0x0082
	.zero		2


//--------------------- .nv.info                  --------------------------
	.section	.nv.info,"",@"SHT_CUDA_INFO"
	.align	4


	//----- nvinfo : EIATTR_REGCOUNT
	.align		4
        /*0000*/ 	.byte	0x04, 0x2f
        /*0002*/ 	.short	(.L_1 - .L_0)
	.align		4
.L_0:
        /*0004*/ 	.word	index@(_Z6reducePfS_i)
        /*0008*/ 	.word	0x0000001d


	//----- nvinfo : EIATTR_FRAME_SIZE
	.align		4
.L_1:
        /*000c*/ 	.byte	0x04, 0x11
        /*000e*/ 	.short	(.L_3 - .L_2)
	.align		4
.L_2:
        /*0010*/ 	.word	index@($_Z6reducePfS_i$__internal_accurate_pow)
        /*0014*/ 	.word	0x00000000


	//----- nvinfo : EIATTR_FRAME_SIZE
	.align		4
.L_3:
        /*0018*/ 	.byte	0x04, 0x11
        /*001a*/ 	.short	(.L_5 - .L_4)
	.align		4
.L_4:
        /*001c*/ 	.word	index@(_Z6reducePfS_i)
        /*0020*/ 	.word	0x00000000


	//----- nvinfo : EIATTR_MIN_STACK_SIZE
	.align		4
.L_5:
        /*0024*/ 	.byte	0x04, 0x12
        /*0026*/ 	.short	(.L_7 - .L_6)
	.align		4
.L_6:
        /*0028*/ 	.word	index@(_Z6reducePfS_i)
        /*002c*/ 	.word	0x00000000
.L_7:


//--------------------- .nv.compat                --------------------------
	.section	.nv.compat,"",@"SHT_CUDA_COMPAT_INFO"
	.align	4
        /*0000*/ 	.byte	0x02, 0x09, 0x00, 0x00, 0x02, 0x02, 0x01, 0x00, 0x02, 0x05, 0x05, 0x00, 0x03, 0x07, 0x01, 0x01
        /*0010*/ 	.byte	0x02, 0x03, 0x00, 0x00, 0x02, 0x06, 0x01, 0x00, 0x04, 0x0b, 0x08, 0x00, 0x01, 0x00, 0x00, 0x00
        /*0020*/ 	.byte	0x00, 0x00, 0x00, 0x00


//--------------------- .nv.info._Z6reducePfS_i   --------------------------
	.section	.nv.info._Z6reducePfS_i,"",@"SHT_CUDA_INFO"
	.sectionflags	@""
	.align	4


	//----- nvinfo : EIATTR_CUDA_API_VERSION
	.align		4
        /*0000*/ 	.byte	0x04, 0x37
        /*0002*/ 	.short	(.L_9 - .L_8)
.L_8:
        /*0004*/ 	.word	0x00000082


	//----- nvinfo : EIATTR_KPARAM_INFO
	.align		4
.L_9:
        /*0008*/ 	.byte	0x04, 0x17
        /*000a*/ 	.short	(.L_11 - .L_10)
.L_10:
        /*000c*/ 	.word	0x00000000
        /*0010*/ 	.short	0x0002
        /*0012*/ 	.short	0x0010
        /*0014*/ 	.byte	0x00, 0xf0, 0x11, 0x00


	//----- nvinfo : EIATTR_KPARAM_INFO
	.align		4
.L_11:
        /*0018*/ 	.byte	0x04, 0x17
        /*001a*/ 	.short	(.L_13 - .L_12)
.L_12:
        /*001c*/ 	.word	0x00000000
        /*0020*/ 	.short	0x0001
        /*0022*/ 	.short	0x0008
        /*0024*/ 	.byte	0x00, 0xf5, 0x21, 0x00


	//----- nvinfo : EIATTR_KPARAM_INFO
	.align		4
.L_13:
        /*0028*/ 	.byte	0x04, 0x17
        /*002a*/ 	.short	(.L_15 - .L_14)
.L_14:
        /*002c*/ 	.word	0x00000000
        /*0030*/ 	.short	0x0000
        /*0032*/ 	.short	0x0000
        /*0034*/ 	.byte	0x00, 0xf5, 0x21, 0x00


	//----- nvinfo : EIATTR_SPARSE_MMA_MASK
	.align		4
.L_15:
        /*0038*/ 	.byte	0x03, 0x50
        /*003a*/ 	.short	0x0000


	//----- nvinfo : EIATTR_MAXREG_COUNT
	.align		4
        /*003c*/ 	.byte	0x03, 0x1b
        /*003e*/ 	.short	0x00ff


	//----- nvinfo : EIATTR_NUM_BARRIERS
	.align		4
        /*0040*/ 	.byte	0x02, 0x4c
        /*0042*/ 	.byte	0x01
	.zero		1


	//----- nvinfo : EIATTR_MERCURY_ISA_VERSION
	.align		4
        /*0044*/ 	.byte	0x03, 0x5f
        /*0046*/ 	.short	0x0101


	//----- nvinfo : EIATTR_VRC_CTA_INIT_COUNT
	.align		4
        /*0048*/ 	.byte	0x02, 0x4a
	.zero		1
	.zero		1


	//----- nvinfo : EIATTR_EXIT_INSTR_OFFSETS
	.align		4
        /*004c*/ 	.byte	0x04, 0x1c
        /*004e*/ 	.short	(.L_17 - .L_16)


	//   ....[0]....
.L_16:
        /*0050*/ 	.word	0x00000050


	//   ....[1]....
        /*0054*/ 	.word	0x00000440


	//   ....[2]....
        /*0058*/ 	.word	0x000004c0


	//----- nvinfo : EIATTR_CRS_STACK_SIZE
	.align		4
.L_17:
        /*005c*/ 	.byte	0x04, 0x1e
        /*005e*/ 	.short	(.L_19 - .L_18)
.L_18:
        /*0060*/ 	.word	0x00000000


	//----- nvinfo : EIATTR_CBANK_PARAM_SIZE
	.align		4
.L_19:
        /*0064*/ 	.byte	0x03, 0x19
        /*0066*/ 	.short	0x0014


	//----- nvinfo : EIATTR_PARAM_CBANK
	.align		4
        /*0068*/ 	.byte	0x04, 0x0a
        /*006a*/ 	.short	(.L_21 - .L_20)
	.align		4
.L_20:
        /*006c*/ 	.word	index@(.nv.constant0._Z6reducePfS_i)
        /*0070*/ 	.short	0x0380
        /*0072*/ 	.short	0x0014


	//----- nvinfo : EIATTR_SW_WAR
	.align		4
.L_21:
        /*0074*/ 	.byte	0x04, 0x36
        /*0076*/ 	.short	(.L_23 - .L_22)
.L_22:
        /*0078*/ 	.word	0x00000008
.L_23:


//--------------------- .nv.callgraph             --------------------------
	.section	.nv.callgraph,"",@"SHT_CUDA_CALLGRAPH"
	.align	4
	.sectionentsize	8
	.align		4
        /*0000*/ 	.word	0x00000000
	.align		4
        /*0004*/ 	.word	0xffffffff
	.align		4
        /*0008*/ 	.word	0x00000000
	.align		4
        /*000c*/ 	.word	0xfffffffe
	.align		4
        /*0010*/ 	.word	0x00000000
	.align		4
        /*0014*/ 	.word	0xfffffffd
	.align		4
        /*0018*/ 	.word	0x00000000
	.align		4
        /*001c*/ 	.word	0xfffffffc


//--------------------- .text._Z6reducePfS_i      --------------------------
	.section	.text._Z6reducePfS_i,"ax",@progbits
	.align	128
        .global         _Z6reducePfS_i
        .type           _Z6reducePfS_i,@function
        .size           _Z6reducePfS_i,(.L_x_4 - _Z6reducePfS_i)
        .other          _Z6reducePfS_i,@"STO_CUDA_ENTRY STV_DEFAULT"
_Z6reducePfS_i:
.text._Z6reducePfS_i:
[----:B------:R-:W-:Y:S01]  /*0000*/  LDC R1, c[0x0][0x37c] ;  /* 0x0000df00ff017b82 */ /* 0x000fe20000000800 */
[----:B------:R-:W0:Y:S01]  /*0010*/  S2R R24, SR_TID.X ;  /* 0x0000000000187919 */ /* 0x000e220000002100 */
[----:B------:R-:W0:Y:S01]  /*0020*/  LDCU UR4, c[0x0][0x390] ;  /* 0x00007200ff0477ac */ /* 0x000e220008000800 */
[----:B------:R-:W1:Y:S01]  /*0030*/  LDCU UR6, c[0x0][0x360] ;  /* 0x00006c00ff0677ac */ /* 0x000e620008000800 */
[----:B0-----:R-:W-:-:S13]  /*0040*/  ISETP.GT.U32.AND P0, PT, R24, UR4, PT ;  /* 0x0000000418007c0c */ /* 0x001fda000bf04070 */
[----:B-1----:R-:W-:Y:S05]  /*0050*/  @P0 EXIT ;  /* 0x000000000000094d */ /* 0x002fea0003800000 */
[----:B------:R-:W-:Y:S01]  /*0060*/  I2FP.F32.U32 R2, UR6 ;  /* 0x0000000600027c45 */ /* 0x000fe20008201000 */
[----:B------:R-:W-:Y:S01]  /*0070*/  HFMA2 R5, -RZ, RZ, 1.443359375, -0.2030029296875 ;  /* 0x3dc6b27fff057431 */ /* 0x000fe200000001ff */
[----:B------:R-:W0:Y:S01]  /*0080*/  S2R R25, SR_CTAID.X ;  /* 0x0000000000197919 */ /* 0x000e220000002500 */
[----:B------:R-:W1:Y:S01]  /*0090*/  LDCU.64 UR8, c[0x0][0x358] ;  /* 0x00006b00ff0877ac */ /* 0x000e620008000a00 */
[C---:B------:R-:W-:Y:S01]  /*00a0*/  ISETP.GT.U32.AND P0, PT, R2.reuse, 0x7f7fffff, PT ;  /* 0x7f7fffff0200780c */ /* 0x040fe20003f04070 */
[----:B------:R-:W-:-:S05]  /*00b0*/  VIADD R0, R2, 0xc0cafb0d ;  /* 0xc0cafb0d02007836 */ /* 0x000fca0000000000 */
[----:B------:R-:W-:-:S05]  /*00c0*/  LOP3.LUT R3, R0, 0xff800000, RZ, 0xc0, !PT ;  /* 0xff80000000037812 */ /* 0x000fca00078ec0ff */
[----:B------:R-:W-:-:S04]  /*00d0*/  IMAD.IADD R0, R2, 0x1, -R3 ;  /* 0x0000000102007824 */ /* 0x000fc800078e0a03 */
[----:B------:R-:W-:Y:S01]  /*00e0*/  FADD R4, R0, -1 ;  /* 0xbf80000000047421 */ /* 0x000fe20000000000 */
[----:B------:R-:W-:Y:S01]  /*00f0*/  I2FP.F32.S32 R0, R3 ;  /* 0x0000000300007245 */ /* 0x000fe20000201400 */
[----:B------:R-:W-:Y:S02]  /*0100*/  IMAD.MOV.U32 R3, RZ, RZ, 0x7f800000 ;  /* 0x7f800000ff037424 */ /* 0x000fe400078e00ff */
[----:B------:R-:W-:Y:S02]  /*0110*/  FFMA R5, R4, R5, -0.16845393180847167969 ;  /* 0xbe2c7f3004057423 */ /* 0x000fe40000000005 */
[----:B------:R-:W-:Y:S02]  /*0120*/  FFMA R0, R0, 1.1920928955078125e-07, RZ ;  /* 0x3400000000007823 */ /* 0x000fe400000000ff */
[----:B------:R-:W-:-:S04]  /*0130*/  FFMA R5, R4, R5, 0.1716887056827545166 ;  /* 0x3e2fcf2a04057423 */ /* 0x000fc80000000005 */
[----:B------:R-:W-:-:S04]  /*0140*/  FFMA R5, R4, R5, -0.17900948226451873779 ;  /* 0xbe374e4304057423 */ /* 0x000fc80000000005 */
[----:B------:R-:W-:-:S04]  /*0150*/  FFMA R5, R4, R5, 0.20512372255325317383 ;  /* 0x3e520bf404057423 */ /* 0x000fc80000000005 */
[----:B------:R-:W-:-:S04]  /*0160*/  FFMA R5, R4, R5, -0.24046532809734344482 ;  /* 0xbe763c8b04057423 */ /* 0x000fc80000000005 */
[----:B------:R-:W-:-:S04]  /*0170*/  FFMA R5, R4, R5, 0.28857114911079406738 ;  /* 0x3e93bf9904057423 */ /* 0x000fc80000000005 */
[----:B------:R-:W-:-:S04]  /*0180*/  FFMA R5, R4, R5, -0.36067417263984680176 ;  /* 0xbeb8aa4904057423 */ /* 0x000fc80000000005 */
[----:B------:R-:W-:-:S04]  /*0190*/  FFMA R5, R4, R5, 0.48089820146560668945 ;  /* 0x3ef6384a04057423 */ /* 0x000fc80000000005 */
[----:B------:R-:W-:-:S04]  /*01a0*/  FFMA R5, R4, R5, -0.72134751081466674805 ;  /* 0xbf38aa3b04057423 */ /* 0x000fc80000000005 */
[----:B------:R-:W-:-:S04]  /*01b0*/  FMUL R5, R4, R5 ;  /* 0x0000000504057220 */ /* 0x000fc80000400000 */
[----:B------:R-:W-:-:S04]  /*01c0*/  FMUL R5, R4, R5 ;  /* 0x0000000504057220 */ /* 0x000fc80000400000 */
[----:B------:R-:W-:-:S04]  /*01d0*/  FFMA R5, R4, 1.4426950216293334961, R5 ;  /* 0x3fb8aa3b04057823 */ /* 0x000fc80000000005 */
[----:B------:R-:W-:Y:S01]  /*01e0*/  FADD R26, R0, R5 ;  /* 0x00000005001a7221 */ /* 0x000fe20000000000 */
[----:B------:R-:W-:Y:S01]  /*01f0*/  @P0 FFMA R26, R2, R3, +INF ;  /* 0x7f800000021a0423 */ /* 0x000fe20000000003 */
[----:B------:R-:W-:-:S05]  /*0200*/  MOV R0, 0x240 ;  /* 0x0000024000007802 */ /* 0x000fca0000000f00 */
[----:B------:R-:W2:Y:S08]  /*0210*/  F2I.CEIL.NTZ R26, R26 ;  /* 0x0000001a001a7305 */ /* 0x000eb0000020b100 */
[----:B012---:R2:W3:Y:S02]  /*0220*/  I2F.F64 R2, R26 ;  /* 0x0000001a00027312 */ /* 0x0074e40000201c00 */
[----:B--23--:R-:W-:Y:S05]  /*0230*/  CALL.REL.NOINC `($_Z6reducePfS_i$__internal_accurate_pow) ;  /* 0x0000000000a47944 */ /* 0x00cfea0003c00000 */
[----:B------:R-:W0:Y:S01]  /*0240*/  LDC.64 R2, c[0x0][0x380] ;  /* 0x0000e000ff027b82 */ /* 0x000e220000000a00 */
[----:B------:R-:W-:-:S04]  /*0250*/  IMAD R5, R25, UR6, R24 ;  /* 0x0000000619057c24 */ /* 0x000fc8000f8e0218 */
[----:B0-----:R-:W-:-:S06]  /*0260*/  IMAD.WIDE.U32 R2, R5, 0x4, R2 ;  /* 0x0000000405027825 */ /* 0x001fcc00078e0002 */
[----:B------:R0:W2:Y:S01]  /*0270*/  LDG.E R2, desc[UR8][R2.64] ;  /* 0x0000000802027981 */ /* 0x0000a2000c1e1900 */
[----:B------:R-:W-:Y:S01]  /*0280*/  ISETP.NE.AND P0, PT, R26, RZ, PT ;  /* 0x000000ff1a00720c */ /* 0x000fe20003f05270 */
[----:B------:R-:W1:Y:S01]  /*0290*/  S2UR UR5, SR_CgaCtaId ;  /* 0x00000000000579c3 */ /* 0x000e620000008800 */
[----:B------:R-:W-:Y:S01]  /*02a0*/  UMOV UR4, 0x400 ;  /* 0x0000040000047882 */ /* 0x000fe20000000000 */
[----:B------:R-:W-:Y:S02]  /*02b0*/  ISETP.NE.AND P1, PT, R24, RZ, PT ;  /* 0x000000ff1800720c */ /* 0x000fe40003f25270 */
[----:B------:R-:W-:Y:S02]  /*02c0*/  FSEL R4, R4, RZ, P0 ;  /* 0x000000ff04047208 */ /* 0x000fe40000000000 */
[----:B------:R-:W-:-:S04]  /*02d0*/  FSEL R5, R10, 1.875, P0 ;  /* 0x3ff000000a057808 */ /* 0x000fc80000000000 */
[----:B------:R-:W3:Y:S01]  /*02e0*/  F2I.F64.TRUNC R4, R4 ;  /* 0x0000000400047311 */ /* 0x000ee2000030d100 */
[----:B-1----:R-:W-:Y:S01]  /*02f0*/  ULEA UR4, UR5, UR4, 0x18 ;  /* 0x0000000405047291 */ /* 0x002fe2000f8ec0ff */
[----:B---3--:R-:W-:-:S05]  /*0300*/  VIADD R0, R4, 0x1 ;  /* 0x0000000104007836 */ /* 0x008fca0000000000 */
[----:B------:R-:W-:Y:S02]  /*0310*/  ISETP.GE.U32.AND P0, PT, R0, 0x3, PT ;  /* 0x000000030000780c */ /* 0x000fe40003f06070 */
[----:B0-----:R-:W-:-:S05]  /*0320*/  LEA R3, R24, UR4, 0x2 ;  /* 0x0000000418037c11 */ /* 0x001fca000f8e10ff */
[----:B--2---:R0:W-:Y:S01]  /*0330*/  STS [R3], R2 ;  /* 0x0000000203007388 */ /* 0x0041e20000000800 */
[----:B------:R-:W-:Y:S06]  /*0340*/  BAR.SYNC.DEFER_BLOCKING 0x0 ;  /* 0x0000000000007b1d */ /* 0x000fec0000010000 */
[----:B------:R-:W-:Y:S05]  /*0350*/  @!P0 BRA `(.L_x_0) ;  /* 0x0000000000388947 */ /* 0x000fea0003800000 */
[----:B------:R-:W-:-:S04]  /*0360*/  LEA.HI R0, R4, R4, RZ, 0x1 ;  /* 0x0000000404007211 */ /* 0x000fc800078f08ff */
[----:B------:R-:W-:-:S07]  /*0370*/  SHF.R.S32.HI R5, RZ, 0x1, R0 ;  /* 0x00000001ff057819 */ /* 0x000fce0000011400 */
.L_x_1:
[----:B------:R-:W-:-:S04]  /*0380*/  IADD3 R0, PT, PT, R24, R5, RZ ;  /* 0x0000000518007210 */ /* 0x000fc80007ffe0ff */
[----:B------:R-:W-:-:S04]  /*0390*/  ISETP.GE.U32.AND P0, PT, R0, UR6, PT ;  /* 0x0000000600007c0c */ /* 0x000fc8000bf06070 */
[----:B------:R-:W-:-:S13]  /*03a0*/  ISETP.GE.U32.OR P0, PT, R24, R5, P0 ;  /* 0x000000051800720c */ /* 0x000fda0000706470 */
[----:B------:R-:W-:Y:S01]  /*03b0*/  @!P0 IMAD R0, R5, 0x4, R3 ;  /* 0x0000000405008824 */ /* 0x000fe200078e0203 */
[----:B------:R-:W-:Y:S05]  /*03c0*/  @!P0 LDS R7, [R3] ;  /* 0x0000000003078984 */ /* 0x000fea0000000800 */
[----:B------:R-:W0:Y:S02]  /*03d0*/  @!P0 LDS R0, [R0] ;  /* 0x0000000000008984 */ /* 0x000e240000000800 */
[----:B0-----:R-:W-:-:S05]  /*03e0*/  @!P0 FADD R2, R0, R7 ;  /* 0x0000000700028221 */ /* 0x001fca0000000000 */
[----:B------:R1:W-:Y:S01]  /*03f0*/  @!P0 STS [R3], R2 ;  /* 0x0000000203008388 */ /* 0x0003e20000000800 */
[----:B------:R-:W-:Y:S01]  /*0400*/  BAR.SYNC.DEFER_BLOCKING 0x0 ;  /* 0x0000000000007b1d */ /* 0x000fe20000010000 */
[----:B------:R-:W-:Y:S02]  /*0410*/  ISETP.GT.U32.AND P0, PT, R5, 0x1, PT ;  /* 0x000000010500780c */ /* 0x000fe40003f04070 */
[----:B------:R-:W-:-:S11]  /*0420*/  SHF.R.U32.HI R5, RZ, 0x1, R5 ;  /* 0x00000001ff057819 */ /* 0x000fd60000011605 */
[----:B-1----:R-:W-:Y:S05]  /*0430*/  @P0 BRA `(.L_x_1) ;  /* 0xfffffffc00d00947 */ /* 0x002fea000383ffff */
.L_x_0:
[----:B------:R-:W-:Y:S05]  /*0440*/  @P1 EXIT ;  /* 0x000000000000194d */ /* 0x000fea0003800000 */
[----:B------:R-:W1:Y:S01]  /*0450*/  S2UR UR5, SR_CgaCtaId ;  /* 0x00000000000579c3 */ /* 0x000e620000008800 */
[----:B------:R-:W-:-:S07]  /*0460*/  UMOV UR4, 0x400 ;  /* 0x0000040000047882 */ /* 0x000fce0000000000 */
[----:B0-----:R-:W0:Y:S01]  /*0470*/  LDC.64 R2, c[0x0][0x388] ;  /* 0x0000e200ff027b82 */ /* 0x001e220000000a00 */
[----:B-1----:R-:W-:Y:S01]  /*0480*/  ULEA UR4, UR5, UR4, 0x18 ;  /* 0x0000000405047291 */ /* 0x002fe2000f8ec0ff */
[----:B0-----:R-:W-:-:S08]  /*0490*/  IMAD.WIDE.U32 R2, R25, 0x4, R2 ;  /* 0x0000000419027825 */ /* 0x001fd000078e0002 */
[----:B------:R-:W0:Y:S04]  /*04a0*/  LDS R5, [UR4] ;  /* 0x00000004ff057984 */ /* 0x000e280008000800 */
[----:B0-----:R-:W-:Y:S01]  /*04b0*/  STG.E desc[UR8][R2.64], R5 ;  /* 0x0000000502007986 */ /* 0x001fe2000c101908 */
[----:B------:R-:W-:Y:S05]  /*04c0*/  EXIT ;  /* 0x000000000000794d */ /* 0x000fea0003800000 */
        .type           $_Z6reducePfS_i$__internal_accurate_pow,@function
        .size           $_Z6reducePfS_i$__internal_accurate_pow,(.L_x_4 - $_Z6reducePfS_i$__internal_accurate_pow)
$_Z6reducePfS_i$__internal_accurate_pow:
[----:B------:R-:W0:Y:S01]  /*04d0*/  MUFU.RCP64H R13, 2 ;  /* 0x40000000000d7908 */ /* 0x000e220000001800 */
[----:B------:R-:W-:Y:S01]  /*04e0*/  IMAD.MOV.U32 R4, RZ, RZ, 0x0 ;  /* 0x00000000ff047424 */ /* 0x000fe200078e00ff */
[----:B------:R-:W-:Y:S01]  /*04f0*/  MOV R5, 0x40000000 ;  /* 0x4000000000057802 */ /* 0x000fe20000000f00 */
[----:B------:R-:W-:Y:S01]  /*0500*/  IMAD.MOV.U32 R12, RZ, RZ, RZ ;  /* 0x000000ffff0c7224 */ /* 0x000fe200078e00ff */
[----:B------:R-:W-:Y:S01]  /*0510*/  MOV R7, 0x3ed0f5d2 ;  /* 0x3ed0f5d200077802 */ /* 0x000fe20000000f00 */
[----:B------:R-:W-:Y:S01]  /*0520*/  IMAD.MOV.U32 R6, RZ, RZ, 0x41ad3b5a ;  /* 0x41ad3b5aff067424 */ /* 0x000fe200078e00ff */
[----:B------:R-:W-:Y:S01]  /*0530*/  UMOV UR4, 0x7d2cafe2 ;  /* 0x7d2cafe200047882 */ /* 0x000fe20000000000 */
[----:B------:R-:W-:Y:S02]  /*0540*/  UMOV UR5, 0x3eb0f5ff ;  /* 0x3eb0f5ff00057882 */ /* 0x000fe40000000000 */
[----:B0-----:R-:W-:-:S08]  /*0550*/  DFMA R4, R12, -R4, 1 ;  /* 0x3ff000000c04742b */ /* 0x001fd00000000804 */
[----:B------:R-:W-:-:S08]  /*0560*/  DFMA R4, R4, R4, R4 ;  /* 0x000000040404722b */ /* 0x000fd00000000004 */
[----:B------:R-:W-:-:S08]  /*0570*/  DFMA R12, R12, R4, R12 ;  /* 0x000000040c0c722b */ /* 0x000fd0000000000c */
[----:B------:R-:W-:-:S08]  /*0580*/  DMUL R4, RZ, R12 ;  /* 0x0000000cff047228 */ /* 0x000fd00000000000 */
[----:B------:R-:W-:-:S08]  /*0590*/  DFMA R4, RZ, R12, R4 ;  /* 0x0000000cff04722b */ /* 0x000fd00000000004 */
[----:B------:R-:W-:Y:S02]  /*05a0*/  DMUL R10, R4, R4 ;  /* 0x00000004040a7228 */ /* 0x000fe40000000000 */
[----:B------:R-:W-:-:S06]  /*05b0*/  DADD R8, RZ, -R4 ;  /* 0x00000000ff087229 */ /* 0x000fcc0000000804 */
[----:B------:R-:W-:Y:S01]  /*05c0*/  DFMA R6, R10, UR4, R6 ;  /* 0x000000040a067c2b */ /* 0x000fe20008000006 */
[----:B------:R-:W-:Y:S01]  /*05d0*/  UMOV UR4, 0x75488a3f ;  /* 0x75488a3f00047882 */ /* 0x000fe20000000000 */
[----:B------:R-:W-:Y:S01]  /*05e0*/  UMOV UR5, 0x3ef3b20a ;  /* 0x3ef3b20a00057882 */ /* 0x000fe20000000000 */
[----:B------:R-:W-:Y:S02]  /*05f0*/  DADD R16, R8, R8 ;  /* 0x0000000008107229 */ /* 0x000fe40000000008 */
[----:B------:R-:W-:-:S03]  /*0600*/  DMUL R8, R4, R4 ;  /* 0x0000000404087228 */ /* 0x000fc60000000000 */
[----:B------:R-:W-:Y:S01]  /*0610*/  DFMA R6, R10, R6, UR4 ;  /* 0x000000040a067e2b */ /* 0x000fe20008000006 */
[----:B------:R-:W-:Y:S01]  /*0620*/  UMOV UR4, 0xe4faecd5 ;  /* 0xe4faecd500047882 */ /* 0x000fe20000000000 */
[----:B------:R-:W-:Y:S01]  /*0630*/  UMOV UR5, 0x3f1745cd ;  /* 0x3f1745cd00057882 */ /* 0x000fe20000000000 */
[----:B------:R-:W-:-:S05]  /*0640*/  DFMA R16, RZ, -R4, R16 ;  /* 0x80000004ff10722b */ /* 0x000fca0000000010 */
[----:B------:R-:W-:Y:S01]  /*0650*/  DFMA R6, R10, R6, UR4 ;  /* 0x000000040a067e2b */ /* 0x000fe20008000006 */
[----:B------:R-:W-:Y:S01]  /*0660*/  UMOV UR4, 0x258a578b ;  /* 0x258a578b00047882 */ /* 0x000fe20000000000 */
[----:B------:R-:W-:Y:S01]  /*0670*/  UMOV UR5, 0x3f3c71c7 ;  /* 0x3f3c71c700057882 */ /* 0x000fe20000000000 */
[----:B------:R-:W-:-:S05]  /*0680*/  DMUL R12, R12, R16 ;  /* 0x000000100c0c7228 */ /* 0x000fca0000000000 */
[----:B------:R-:W-:Y:S01]  /*0690*/  DFMA R6, R10, R6, UR4 ;  /* 0x000000040a067e2b */ /* 0x000fe20008000006 */
[----:B------:R-:W-:Y:S01]  /*06a0*/  UMOV UR4, 0x9242b910 ;  /* 0x9242b91000047882 */ /* 0x000fe20000000000 */
[----:B------:R-:W-:-:S03]  /*06b0*/  UMOV UR5, 0x3f624924 ;  /* 0x3f62492400057882 */ /* 0x000fc60000000000 */
[----:B------:R-:W-:Y:S02]  /*06c0*/  VIADD R21, R13, 0x100000 ;  /* 0x001000000d157836 */ /* 0x000fe40000000000 */
[----:B------:R-:W-:Y:S01]  /*06d0*/  IMAD.MOV.U32 R20, RZ, RZ, R12 ;  /* 0x000000ffff147224 */ /* 0x000fe200078e000c */
[----:B------:R-:W-:Y:S01]  /*06e0*/  DFMA R6, R10, R6, UR4 ;  /* 0x000000040a067e2b */ /* 0x000fe20008000006 */
[----:B------:R-:W-:Y:S01]  /*06f0*/  UMOV UR4, 0x99999dfb ;  /* 0x99999dfb00047882 */ /* 0x000fe20000000000 */
[----:B------:R-:W-:-:S06]  /*0700*/  UMOV UR5, 0x3f899999 ;  /* 0x3f89999900057882 */ /* 0x000fcc0000000000 */
[----:B------:R-:W-:Y:S01]  /*0710*/  DFMA R14, R10, R6, UR4 ;  /* 0x000000040a0e7e2b */ /* 0x000fe20008000006 */
[----:B------:R-:W-:Y:S01]  /*0720*/  UMOV UR4, 0x55555555 ;  /* 0x5555555500047882 */ /* 0x000fe20000000000 */
[----:B------:R-:W-:-:S06]  /*0730*/  UMOV UR5, 0x3fb55555 ;  /* 0x3fb5555500057882 */ /* 0x000fcc0000000000 */
[----:B------:R-:W-:-:S08]  /*0740*/  DFMA R6, R10, R14, UR4 ;  /* 0x000000040a067e2b */ /* 0x000fd0000800000e */
[----:B------:R-:W-:Y:S01]  /*0750*/  DADD R18, -R6, UR4 ;  /* 0x0000000406127e29 */ /* 0x000fe20008000100 */
[----:B------:R-:W-:Y:S01]  /*0760*/  UMOV UR4, 0xb9e7b0 ;  /* 0x00b9e7b000047882 */ /* 0x000fe20000000000 */
[----:B------:R-:W-:-:S06]  /*0770*/  UMOV UR5, 0x3c46a4cb ;  /* 0x3c46a4cb00057882 */ /* 0x000fcc0000000000 */
[----:B------:R-:W-:Y:S02]  /*0780*/  DFMA R14, R10, R14, R18 ;  /* 0x0000000e0a0e722b */ /* 0x000fe40000000012 */
[C---:B------:R-:W-:Y:S02]  /*0790*/  DMUL R10, R4.reuse, R8 ;  /* 0x00000008040a7228 */ /* 0x040fe40000000000 */
[----:B------:R-:W-:-:S04]  /*07a0*/  DFMA R18, R4, R4, -R8 ;  /* 0x000000040412722b */ /* 0x000fc80000000808 */
[----:B------:R-:W-:Y:S01]  /*07b0*/  DADD R14, R14, -UR4 ;  /* 0x800000040e0e7e29 */ /* 0x000fe20008000000 */
[----:B------:R-:W-:Y:S01]  /*07c0*/  UMOV UR4, 0x0 ;  /* 0x0000000000047882 */ /* 0x000fe20000000000 */
[C---:B------:R-:W-:Y:S01]  /*07d0*/  DFMA R16, R4.reuse, R8, -R10 ;  /* 0x000000080410722b */ /* 0x040fe2000000080a */
[----:B------:R-:W-:Y:S01]  /*07e0*/  UMOV UR5, 0x3ff00000 ;  /* 0x3ff0000000057882 */ /* 0x000fe20000000000 */
[----:B------:R-:W-:-:S04]  /*07f0*/  DFMA R18, R4, R20, R18 ;  /* 0x000000140412722b */ /* 0x000fc80000000012 */
[----:B------:R-:W-:Y:S02]  /*0800*/  DADD R22, R6, R14 ;  /* 0x0000000006167229 */ /* 0x000fe4000000000e */
[----:B------:R-:W-:-:S06]  /*0810*/  DFMA R16, R12, R8, R16 ;  /* 0x000000080c10722b */ /* 0x000fcc0000000010 */
[----:B------:R-:W-:Y:S02]  /*0820*/  DMUL R8, R22, R10 ;  /* 0x0000000a16087228 */ /* 0x000fe40000000000 */
[----:B------:R-:W-:Y:S02]  /*0830*/  DFMA R16, R4, R18, R16 ;  /* 0x000000120410722b */ /* 0x000fe40000000010 */
[----:B------:R-:W-:-:S04]  /*0840*/  DADD R18, R6, -R22 ;  /* 0x0000000006127229 */ /* 0x000fc80000000816 */
[----:B------:R-:W-:-:S04]  /*0850*/  DFMA R6, R22, R10, -R8 ;  /* 0x0000000a1606722b */ /* 0x000fc80000000808 */
[----:B------:R-:W-:-:S04]  /*0860*/  DADD R18, R14, R18 ;  /* 0x000000000e127229 */ /* 0x000fc80000000012 */
[----:B------:R-:W-:-:S08]  /*0870*/  DFMA R6, R22, R16, R6 ;  /* 0x000000101606722b */ /* 0x000fd00000000006 */
[----:B------:R-:W-:-:S08]  /*0880*/  DFMA R18, R18, R10, R6 ;  /* 0x0000000a1212722b */ /* 0x000fd00000000006 */
[----:B------:R-:W-:-:S08]  /*0890*/  DADD R10, R8, R18 ;  /* 0x00000000080a7229 */ /* 0x000fd00000000012 */
[--C-:B------:R-:W-:Y:S02]  /*08a0*/  DADD R6, R4, R10.reuse ;  /* 0x0000000004067229 */ /* 0x100fe4000000000a */
[----:B------:R-:W-:-:S06]  /*08b0*/  DADD R8, R8, -R10 ;  /* 0x0000000008087229 */ /* 0x000fcc000000080a */
[----:B------:R-:W-:Y:S02]  /*08c0*/  DADD R4, R4, -R6 ;  /* 0x0000000004047229 */ /* 0x000fe40000000806 */
[----:B------:R-:W-:-:S06]  /*08d0*/  DADD R8, R18, R8 ;  /* 0x0000000012087229 */ /* 0x000fcc0000000008 */
[----:B------:R-:W-:-:S08]  /*08e0*/  DADD R4, R10, R4 ;  /* 0x000000000a047229 */ /* 0x000fd00000000004 */
[----:B------:R-:W-:Y:S01]  /*08f0*/  DADD R4, R8, R4 ;  /* 0x0000000008047229 */ /* 0x000fe20000000004 */
[----:B------:R-:W-:Y:S01]  /*0900*/  MOV R8, 0xfefa39ef ;  /* 0xfefa39ef00087802 */ /* 0x000fe20000000f00 */
[----:B------:R-:W-:-:S06]  /*0910*/  IMAD.MOV.U32 R9, RZ, RZ, 0x3fe62e42 ;  /* 0x3fe62e42ff097424 */ /* 0x000fcc00078e00ff */
[----:B------:R-:W-:Y:S01]  /*0920*/  DADD R12, R12, R4 ;  /* 0x000000000c0c7229 */ /* 0x000fe20000000004 */
[----:B------:R-:W-:Y:S01]  /*0930*/  IMAD.MOV.U32 R4, RZ, RZ, -0x105c611 ;  /* 0xfefa39efff047424 */ /* 0x000fe200078e00ff */
[----:B------:R-:W-:-:S06]  /*0940*/  MOV R5, 0x3fe62e42 ;  /* 0x3fe62e4200057802 */ /* 0x000fcc0000000f00 */
[----:B------:R-:W-:-:S08]  /*0950*/  DADD R10, R6, R12 ;  /* 0x00000000060a7229 */ /* 0x000fd0000000000c */
[--C-:B------:R-:W-:Y:S02]  /*0960*/  DFMA R8, R8, UR4, R10.reuse ;  /* 0x0000000408087c2b */ /* 0x100fe4000800000a */
[----:B------:R-:W-:-:S06]  /*0970*/  DADD R6, R6, -R10 ;  /* 0x0000000006067229 */ /* 0x000fcc000000080a */
[----:B------:R-:W-:Y:S02]  /*0980*/  DFMA R14, -R4, 1, R8 ;  /* 0x3ff00000040e782b */ /* 0x000fe40000000108 */
[----:B------:R-:W-:Y:S01]  /*0990*/  DADD R6, R12, R6 ;  /* 0x000000000c067229 */ /* 0x000fe20000000006 */
[----:B------:R-:W-:Y:S01]  /*09a0*/  LOP3.LUT R13, R3, 0xff0fffff, RZ, 0xc0, !PT ;  /* 0xff0fffff030d7812 */ /* 0x000fe200078ec0ff */
[----:B------:R-:W-:-:S04]  /*09b0*/  IMAD.MOV.U32 R12, RZ, RZ, R2 ;  /* 0x000000ffff0c7224 */ /* 0x000fc800078e0002 */
[----:B------:R-:W-:Y:S01]  /*09c0*/  DADD R14, -R10, R14 ;  /* 0x000000000a0e7229 */ /* 0x000fe2000000010e */
[----:B------:R-:W-:Y:S02]  /*09d0*/  IMAD.MOV.U32 R10, RZ, RZ, 0x3b39803f ;  /* 0x3b39803fff0a7424 */ /* 0x000fe400078e00ff */
[----:B------:R-:W-:-:S05]  /*09e0*/  IMAD.MOV.U32 R11, RZ, RZ, 0x3c7abc9e ;  /* 0x3c7abc9eff0b7424 */ /* 0x000fca00078e00ff */
[----:B------:R-:W-:-:S08]  /*09f0*/  DADD R6, R6, -R14 ;  /* 0x0000000006067229 */ /* 0x000fd0000000080e */
[----:B------:R-:W-:Y:S01]  /*0a00*/  DFMA R6, R10, UR4, R6 ;  /* 0x000000040a067c2b */ /* 0x000fe20008000006 */
[----:B------:R-:W-:Y:S01]  /*0a10*/  UMOV UR4, 0x3b39803f ;  /* 0x3b39803f00047882 */ /* 0x000fe20000000000 */
[----:B------:R-:W-:Y:S01]  /*0a20*/  SHF.L.U32 R10, R3, 0x1, RZ ;  /* 0x00000001030a7819 */ /* 0x000fe200000006ff */
[----:B------:R-:W-:-:S03]  /*0a30*/  UMOV UR5, 0x3c7abc9e ;  /* 0x3c7abc9e00057882 */ /* 0x000fc60000000000 */
[----:B------:R-:W-:Y:S02]  /*0a40*/  ISETP.GT.U32.AND P0, PT, R10, -0x2000001, PT ;  /* 0xfdffffff0a00780c */ /* 0x000fe40003f04070 */
[----:B------:R-:W-:Y:S02]  /*0a50*/  DADD R10, R8, R6 ;  /* 0x00000000080a7229 */ /* 0x000fe40000000006 */
[----:B------:R-:W-:-:S06]  /*0a60*/  SEL R13, R13, R3, P0 ;  /* 0x000000030d0d7207 */ /* 0x000fcc0000000000 */
[----:B------:R-:W-:Y:S02]  /*0a70*/  DADD R8, R8, -R10 ;  /* 0x0000000008087229 */ /* 0x000fe4000000080a */
[----:B------:R-:W-:-:S06]  /*0a80*/  DMUL R2, R10, R12 ;  /* 0x0000000c0a027228 */ /* 0x000fcc0000000000 */
[----:B------:R-:W-:Y:S02]  /*0a90*/  DADD R8, R6, R8 ;  /* 0x0000000006087229 */ /* 0x000fe40000000008 */
[----:B------:R-:W-:-:S08]  /*0aa0*/  DFMA R10, R10, R12, -R2 ;  /* 0x0000000c0a0a722b */ /* 0x000fd00000000802 */
[----:B------:R-:W-:Y:S01]  /*0ab0*/  DFMA R10, R8, R12, R10 ;  /* 0x0000000c080a722b */ /* 0x000fe2000000000a */
[----:B------:R-:W-:Y:S01]  /*0ac0*/  MOV R8, 0x652b82fe ;  /* 0x652b82fe00087802 */ /* 0x000fe20000000f00 */
[----:B------:R-:W-:-:S06]  /*0ad0*/  IMAD.MOV.U32 R9, RZ, RZ, 0x3ff71547 ;  /* 0x3ff71547ff097424 */ /* 0x000fcc00078e00ff */
[----:B------:R-:W-:-:S08]  /*0ae0*/  DADD R6, R2, R10 ;  /* 0x0000000002067229 */ /* 0x000fd0000000000a */
[----:B------:R-:W-:Y:S02]  /*0af0*/  DFMA R8, R6, R8, 6.75539944105574400000e+15 ;  /* 0x433800000608742b */ /* 0x000fe40000000008 */
[----:B------:R-:W-:Y:S01]  /*0b00*/  FSETP.GEU.AND P0, PT, |R7|, 4.1917929649353027344, PT ;  /* 0x4086232b0700780b */ /* 0x000fe20003f0e200 */
[----:B------:R-:W-:-:S05]  /*0b10*/  DADD R2, R2, -R6 ;  /* 0x0000000002027229 */ /* 0x000fca0000000806 */
[----:B------:R-:W-:-:S03]  /*0b20*/  DADD R12, R8, -6.75539944105574400000e+15 ;  /* 0xc3380000080c7429 */ /* 0x000fc60000000000 */
[----:B------:R-:W-:-:S05]  /*0b30*/  DADD R10, R10, R2 ;  /* 0x000000000a0a7229 */ /* 0x000fca0000000002 */
[----:B------:R-:W-:-:S08]  /*0b40*/  DFMA R4, R12, -R4, R6 ;  /* 0x800000040c04722b */ /* 0x000fd00000000006 */
[----:B------:R-:W-:Y:S01]  /*0b50*/  DFMA R4, R12, -UR4, R4 ;  /* 0x800000040c047c2b */ /* 0x000fe20008000004 */
[----:B------:R-:W-:Y:S01]  /*0b60*/  UMOV UR4, 0x69ce2bdf ;  /* 0x69ce2bdf00047882 */ /* 0x000fe20000000000 */
[----:B------:R-:W-:Y:S01]  /*0b70*/  MOV R12, 0xfca213ea ;  /* 0xfca213ea000c7802 */ /* 0x000fe20000000f00 */
[----:B------:R-:W-:Y:S01]  /*0b80*/  IMAD.MOV.U32 R13, RZ, RZ, 0x3e928af3 ;  /* 0x3e928af3ff0d7424 */ /* 0x000fe200078e00ff */
[----:B------:R-:W-:-:S05]  /*0b90*/  UMOV UR5, 0x3e5ade15 ;  /* 0x3e5ade1500057882 */ /* 0x000fca0000000000 */
[----:B------:R-:W-:Y:S01]  /*0ba0*/  DFMA R12, R4, UR4, R12 ;  /* 0x00000004040c7c2b */ /* 0x000fe2000800000c */
[----:B------:R-:W-:Y:S01]  /*0bb0*/  UMOV UR4, 0x62401315 ;  /* 0x6240131500047882 */ /* 0x000fe20000000000 */
[----:B------:R-:W-:-:S06]  /*0bc0*/  UMOV UR5, 0x3ec71dee ;  /* 0x3ec71dee00057882 */ /* 0x000fcc0000000000 */
[----:B------:R-:W-:Y:S01]  /*0bd0*/  DFMA R12, R4, R12, UR4 ;  /* 0x00000004040c7e2b */ /* 0x000fe2000800000c */
        /* <DEDUP_REMOVED lines=20> */
[----:B------:R-:W-:-:S08]  /*0d20*/  DFMA R12, R4, R12, UR4 ;  /* 0x00000004040c7e2b */ /* 0x000fd0000800000c */
[----:B------:R-:W-:-:S08]  /*0d30*/  DFMA R12, R4, R12, 1 ;  /* 0x3ff00000040c742b */ /* 0x000fd0000000000c */
[----:B------:R-:W-:-:S10]  /*0d40*/  DFMA R4, R4, R12, 1 ;  /* 0x3ff000000404742b */ /* 0x000fd4000000000c */
[----:B------:R-:W-:Y:S01]  /*0d50*/  LEA R3, R8, R5, 0x14 ;  /* 0x0000000508037211 */ /* 0x000fe200078ea0ff */
[----:B------:R-:W-:Y:S01]  /*0d60*/  IMAD.MOV.U32 R2, RZ, RZ, R4 ;  /* 0x000000ffff027224 */ /* 0x000fe200078e0004 */
[----:B------:R-:W-:Y:S06]  /*0d70*/  @!P0 BRA `(.L_x_2) ;  /* 0x0000000000348947 */ /* 0x000fec0003800000 */
[----:B------:R-:W-:Y:S01]  /*0d80*/  FSETP.GEU.AND P1, PT, |R7|, 4.2275390625, PT ;  /* 0x408748000700780b */ /* 0x000fe20003f2e200 */
[C---:B------:R-:W-:Y:S02]  /*0d90*/  DADD R2, R6.reuse, +INF ;  /* 0x7ff0000006027429 */ /* 0x040fe40000000000 */
[----:B------:R-:W-:-:S08]  /*0da0*/  DSETP.GEU.AND P0, PT, R6, RZ, PT ;  /* 0x000000ff0600722a */ /* 0x000fd00003f0e000 */
[----:B------:R-:W-:Y:S02]  /*0db0*/  FSEL R2, R2, RZ, P0 ;  /* 0x000000ff02027208 */ /* 0x000fe40000000000 */
[----:B------:R-:W-:Y:S01]  /*0dc0*/  FSEL R3, R3, RZ, P0 ;  /* 0x000000ff03037208 */ /* 0x000fe20000000000 */
[----:B------:R-:W-:Y:S06]  /*0dd0*/  @P1 BRA `(.L_x_2) ;  /* 0x00000000001c1947 */ /* 0x000fec0003800000 */
[----:B------:R-:W-:-:S04]  /*0de0*/  LEA.HI R2, R8, R8, RZ, 0x1 ;  /* 0x0000000808027211 */ /* 0x000fc800078f08ff */
[----:B------:R-:W-:-:S04]  /*0df0*/  SHF.R.S32.HI R3, RZ, 0x1, R2 ;  /* 0x00000001ff037819 */ /* 0x000fc80000011402 */
[----:B------:R-:W-:Y:S01]  /*0e00*/  IADD3 R2, PT, PT, R8, -R3, RZ ;  /* 0x8000000308027210 */ /* 0x000fe20007ffe0ff */
[----:B------:R-:W-:-:S03]  /*0e10*/  IMAD R5, R3, 0x100000, R5 ;  /* 0x0010000003057824 */ /* 0x000fc600078e0205 */
[----:B------:R-:W-:Y:S02]  /*0e20*/  LEA R3, R2, 0x3ff00000, 0x14 ;  /* 0x3ff0000002037811 */ /* 0x000fe400078ea0ff */
[----:B------:R-:W-:-:S06]  /*0e30*/  MOV R2, RZ ;  /* 0x000000ff00027202 */ /* 0x000fcc0000000f00 */
[----:B------:R-:W-:-:S11]  /*0e40*/  DMUL R2, R4, R2 ;  /* 0x0000000204027228 */ /* 0x000fd60000000000 */
.L_x_2:
[----:B------:R-:W-:Y:S02]  /*0e50*/  DFMA R10, R10, R2, R2 ;  /* 0x000000020a0a722b */ /* 0x000fe40000000002 */
[----:B------:R-:W-:-:S08]  /*0e60*/  DSETP.NEU.AND P0, PT, |R2|, +INF , PT ;  /* 0x7ff000000200742a */ /* 0x000fd00003f0d200 */
[----:B------:R-:W-:Y:S01]  /*0e70*/  FSEL R4, R2, R10, !P0 ;  /* 0x0000000a02047208 */ /* 0x000fe20004000000 */
[----:B------:R-:W-:Y:S01]  /*0e80*/  IMAD.MOV.U32 R2, RZ, RZ, R0 ;  /* 0x000000ffff027224 */ /* 0x000fe200078e0000 */
[----:B------:R-:W-:Y:S02]  /*0e90*/  FSEL R10, R3, R11, !P0 ;  /* 0x0000000b030a7208 */ /* 0x000fe40004000000 */
[----:B------:R-:W-:-:S04]  /*0ea0*/  MOV R3, 0x0 ;  /* 0x0000000000037802 */ /* 0x000fc80000000f00 */
[----:B------:R-:W-:Y:S05]  /*0eb0*/  RET.REL.NODEC R2 `(_Z6reducePfS_i) ;  /* 0xfffffff002507950 */ /* 0x000fea0003c3ffff */
.L_x_3:
[----:B------:R-:W-:-:S00]  /*0ec0*/  BRA `(.L_x_3) ;  /* 0xfffffffc00fc7947 */ /* 0x000fc0000383ffff */
[----:B------:R-:W-:-:S00]  /*0ed0*/  NOP ;  /* 0x0000000000007918 */ /* 0x000fc00000000000 */
        /* <DEDUP_REMOVED lines=10> */
.L_x_4:


//--------------------- .nv.shared._Z6reducePfS_i --------------------------
	.section	.nv.shared._Z6reducePfS_i,"aw",@nobits
	.sectionflags	@""
	.align	16
	.zero		1024


//--------------------- .nv.shared.reserved.0     --------------------------
	.section	.nv.shared.reserved.0,"aw",@nobits
	.weak		__nv_reservedSMEM_offset_0_alias
	.size		__nv_reservedSMEM_offset_0_alias, 0, 64
	.other		__nv_reservedSMEM_offset_0_alias,@"STO_CUDA_RESERVED_SHARED STV_DEFAULT"
__nv_reservedSMEM_offset_0_alias:
	.zero		0
	.zero		64


//--------------------- .nv.constant0._Z6reducePfS_i --------------------------
	.section	.nv.constant0._Z6reducePfS_i,"a",@progbits
	.sectionflags	@""
	.align	4
.nv.constant0._Z6reducePfS_i:
	.zero		916


//--------------------- SYMBOLS --------------------------

	.type		.nv.reservedSmem.offset0,@object
	.size		.nv.reservedSmem.offset0,0x4
	.type		.nv.reservedSmem.cap,@object
	.size		.nv.reservedSmem.cap,0x4
